//
// Generated by NVIDIA NVVM Compiler
//
// Compiler Build ID: CL-36424714
// Cuda compilation tools, release 13.0, V13.0.88
// Based on NVVM 20.0.0
//

.version 9.0
.target sm_100
.address_size 64

	// .globl	_Z11computeCostPcS_iiPiS0_S0_S0_

.visible .entry _Z11computeCostPcS_iiPiS0_S0_S0_(
	.param .u64 .ptr .align 1 _Z11computeCostPcS_iiPiS0_S0_S0__param_0,
	.param .u64 .ptr .align 1 _Z11computeCostPcS_iiPiS0_S0_S0__param_1,
	.param .u32 _Z11computeCostPcS_iiPiS0_S0_S0__param_2,
	.param .u32 _Z11computeCostPcS_iiPiS0_S0_S0__param_3,
	.param .u64 .ptr .align 1 _Z11computeCostPcS_iiPiS0_S0_S0__param_4,
	.param .u64 .ptr .align 1 _Z11computeCostPcS_iiPiS0_S0_S0__param_5,
	.param .u64 .ptr .align 1 _Z11computeCostPcS_iiPiS0_S0_S0__param_6,
	.param .u64 .ptr .align 1 _Z11computeCostPcS_iiPiS0_S0_S0__param_7
)
{
	.reg .pred 	%p<20>;
	.reg .b32 	%r<176>;
	.reg .b64 	%rd<102>;

	ld.param.u64 	%rd12, [_Z11computeCostPcS_iiPiS0_S0_S0__param_0];
	ld.param.u64 	%rd14, [_Z11computeCostPcS_iiPiS0_S0_S0__param_1];
	ld.param.u32 	%r32, [_Z11computeCostPcS_iiPiS0_S0_S0__param_2];
	ld.param.u32 	%r33, [_Z11computeCostPcS_iiPiS0_S0_S0__param_3];
	ld.param.u64 	%rd13, [_Z11computeCostPcS_iiPiS0_S0_S0__param_4];
	ld.param.u64 	%rd15, [_Z11computeCostPcS_iiPiS0_S0_S0__param_5];
	ld.param.u64 	%rd16, [_Z11computeCostPcS_iiPiS0_S0_S0__param_6];
	ld.param.u64 	%rd17, [_Z11computeCostPcS_iiPiS0_S0_S0__param_7];
	cvta.to.global.u64 	%rd1, %rd15;
	cvta.to.global.u64 	%rd2, %rd16;
	cvta.to.global.u64 	%rd3, %rd17;
	cvta.to.global.u64 	%rd4, %rd14;
	mov.u32 	%r34, %tid.x;
	mov.u32 	%r35, %ctaid.x;
	mov.u32 	%r36, %ntid.x;
	mad.lo.s32 	%r165, %r35, %r36, %r34;
	mov.u32 	%r37, %nctaid.x;
	mul.lo.s32 	%r2, %r37, %r36;
	sub.s32 	%r3, %r33, %r32;
	setp.ge.s32 	%p1, %r165, %r3;
	@%p1 bra 	$L__BB0_29;
	cvta.to.global.u64 	%rd18, %rd13;
	add.s32 	%r4, %r32, 1;
	mad.lo.s32 	%r38, %r165, %r32, %r165;
	shl.b32 	%r39, %r38, 1;
	mul.wide.s32 	%rd19, %r39, 4;
	add.s64 	%rd5, %rd18, %rd19;
	mul.wide.s32 	%rd20, %r32, 4;
	add.s64 	%rd6, %rd5, %rd20;
	setp.gt.s32 	%p2, %r32, 0;
	@%p2 bra 	$L__BB0_6;
	setp.gt.s32 	%p17, %r32, -1;
	@%p17 bra 	$L__BB0_5;
	ld.global.u32 	%r5, [%rd6];
$L__BB0_4:
	mul.wide.s32 	%rd98, %r165, 4;
	add.s64 	%rd99, %rd1, %rd98;
	st.global.u32 	[%rd99], %r5;
	add.s32 	%r165, %r165, %r2;
	setp.lt.s32 	%p19, %r165, %r3;
	@%p19 bra 	$L__BB0_4;
	bra.uni 	$L__BB0_29;
$L__BB0_5:
	mul.wide.s32 	%rd96, %r165, 4;
	add.s64 	%rd97, %rd1, %rd96;
	mov.b32 	%r163, 0;
	st.global.u32 	[%rd5], %r163;
	ld.global.u32 	%r164, [%rd6];
	st.global.u32 	[%rd97], %r164;
	add.s32 	%r165, %r165, %r2;
	setp.lt.s32 	%p18, %r165, %r3;
	@%p18 bra 	$L__BB0_5;
	bra.uni 	$L__BB0_29;
$L__BB0_6:
	and.b32  	%r10, %r4, 7;
	and.b32  	%r11, %r32, 3;
	and.b32  	%r12, %r4, -8;
	and.b32  	%r13, %r32, 1;
	and.b32  	%r14, %r32, 2147483644;
	cvta.to.global.u64 	%rd7, %rd12;
	add.s64 	%rd8, %rd6, 4;
$L__BB0_7:
	setp.lt.u32 	%p3, %r32, 7;
	mov.b32 	%r169, 0;
	@%p3 bra 	$L__BB0_10;
	mov.b32 	%r171, 0;
$L__BB0_9:
	.pragma "nounroll";
	neg.s32 	%r42, %r171;
	mul.wide.u32 	%rd21, %r171, 4;
	add.s64 	%rd22, %rd5, %rd21;
	st.global.u32 	[%rd22], %r42;
	not.b32 	%r43, %r171;
	st.global.u32 	[%rd22+4], %r43;
	sub.s32 	%r44, -2, %r171;
	st.global.u32 	[%rd22+8], %r44;
	sub.s32 	%r45, -3, %r171;
	st.global.u32 	[%rd22+12], %r45;
	sub.s32 	%r46, -4, %r171;
	st.global.u32 	[%rd22+16], %r46;
	sub.s32 	%r47, -5, %r171;
	st.global.u32 	[%rd22+20], %r47;
	sub.s32 	%r48, -6, %r171;
	st.global.u32 	[%rd22+24], %r48;
	sub.s32 	%r49, -7, %r171;
	st.global.u32 	[%rd22+28], %r49;
	add.s32 	%r171, %r171, 8;
	setp.eq.s32 	%p4, %r171, %r12;
	mov.u32 	%r169, %r12;
	@%p4 bra 	$L__BB0_10;
	bra.uni 	$L__BB0_9;
$L__BB0_10:
	setp.eq.s32 	%p5, %r10, 0;
	@%p5 bra 	$L__BB0_18;
	add.s32 	%r50, %r10, -1;
	setp.lt.u32 	%p6, %r50, 3;
	@%p6 bra 	$L__BB0_13;
	neg.s32 	%r51, %r169;
	mul.wide.u32 	%rd23, %r169, 4;
	add.s64 	%rd24, %rd5, %rd23;
	st.global.u32 	[%rd24], %r51;
	not.b32 	%r52, %r169;
	st.global.u32 	[%rd24+4], %r52;
	sub.s32 	%r53, -2, %r169;
	st.global.u32 	[%rd24+8], %r53;
	sub.s32 	%r54, -3, %r169;
	st.global.u32 	[%rd24+12], %r54;
	add.s32 	%r169, %r169, 4;
$L__BB0_13:
	add.s32 	%r55, %r32, 1;
	and.b32  	%r56, %r55, 3;
	setp.eq.s32 	%p7, %r56, 0;
	@%p7 bra 	$L__BB0_18;
	setp.eq.s32 	%p8, %r11, 0;
	@%p8 bra 	$L__BB0_16;
	neg.s32 	%r57, %r169;
	mul.wide.u32 	%rd25, %r169, 4;
	add.s64 	%rd26, %rd5, %rd25;
	st.global.u32 	[%rd26], %r57;
	not.b32 	%r58, %r169;
	st.global.u32 	[%rd26+4], %r58;
	add.s32 	%r169, %r169, 2;
$L__BB0_16:
	setp.ne.s32 	%p9, %r13, 0;
	@%p9 bra 	$L__BB0_18;
	neg.s32 	%r59, %r169;
	mul.wide.u32 	%rd27, %r169, 4;
	add.s64 	%rd28, %rd5, %rd27;
	st.global.u32 	[%rd28], %r59;
$L__BB0_18:
	add.s32 	%r21, %r165, -1;
	mov.b32 	%r172, 1;
	mov.u64 	%rd100, %rd8;
	mov.u64 	%rd101, %rd5;
$L__BB0_19:
	mov.u64 	%rd10, %rd101;
	mov.u64 	%rd101, %rd100;
	mov.u32 	%r24, %r172;
	setp.lt.u32 	%p10, %r32, 4;
	neg.s32 	%r62, %r24;
	st.global.u32 	[%rd101], %r62;
	cvt.s64.s32 	%rd31, %r24;
	add.s64 	%rd11, %rd7, %rd31;
	mov.b32 	%r175, 1;
	@%p10 bra 	$L__BB0_22;
	mov.b32 	%r173, 1;
$L__BB0_21:
	.pragma "nounroll";
	mul.wide.s32 	%rd32, %r173, 4;
	add.s64 	%rd33, %rd101, %rd32;
	ld.global.u32 	%r64, [%rd33+-4];
	mul.wide.u32 	%rd34, %r173, 4;
	add.s64 	%rd35, %rd10, %rd34;
	ld.global.u32 	%r65, [%rd35];
	ld.global.u32 	%r66, [%rd35+-4];
	ld.global.s8 	%r67, [%rd11+-1];
	add.s32 	%r68, %r21, %r173;
	cvt.s64.s32 	%rd36, %r68;
	add.s64 	%rd37, %rd4, %rd36;
	ld.global.s8 	%r69, [%rd37];
	mul.wide.s32 	%rd38, %r67, 4;
	add.s64 	%rd39, %rd3, %rd38;
	ld.global.u32 	%r70, [%rd39];
	mul.wide.s32 	%rd40, %r69, 4;
	add.s64 	%rd41, %rd3, %rd40;
	ld.global.u32 	%r71, [%rd41];
	shl.b32 	%r72, %r71, 2;
	add.s32 	%r73, %r72, %r70;
	mul.wide.s32 	%rd42, %r73, 4;
	add.s64 	%rd43, %rd2, %rd42;
	ld.global.u32 	%r74, [%rd43];
	add.s32 	%r75, %r74, %r66;
	max.s32 	%r76, %r64, %r65;
	add.s32 	%r77, %r76, -1;
	max.s32 	%r78, %r77, %r75;
	st.global.u32 	[%rd33], %r78;
	ld.global.u32 	%r79, [%rd35+4];
	ld.global.u32 	%r80, [%rd35];
	ld.global.s8 	%r81, [%rd11+-1];
	ld.global.s8 	%r82, [%rd37+1];
	mul.wide.s32 	%rd44, %r81, 4;
	add.s64 	%rd45, %rd3, %rd44;
	ld.global.u32 	%r83, [%rd45];
	mul.wide.s32 	%rd46, %r82, 4;
	add.s64 	%rd47, %rd3, %rd46;
	ld.global.u32 	%r84, [%rd47];
	shl.b32 	%r85, %r84, 2;
	add.s32 	%r86, %r85, %r83;
	mul.wide.s32 	%rd48, %r86, 4;
	add.s64 	%rd49, %rd2, %rd48;
	ld.global.u32 	%r87, [%rd49];
	add.s32 	%r88, %r87, %r80;
	max.s32 	%r89, %r78, %r79;
	add.s32 	%r90, %r89, -1;
	max.s32 	%r91, %r90, %r88;
	st.global.u32 	[%rd33+4], %r91;
	ld.global.u32 	%r92, [%rd35+8];
	ld.global.u32 	%r93, [%rd35+4];
	ld.global.s8 	%r94, [%rd11+-1];
	ld.global.s8 	%r95, [%rd37+2];
	mul.wide.s32 	%rd50, %r94, 4;
	add.s64 	%rd51, %rd3, %rd50;
	ld.global.u32 	%r96, [%rd51];
	mul.wide.s32 	%rd52, %r95, 4;
	add.s64 	%rd53, %rd3, %rd52;
	ld.global.u32 	%r97, [%rd53];
	shl.b32 	%r98, %r97, 2;
	add.s32 	%r99, %r98, %r96;
	mul.wide.s32 	%rd54, %r99, 4;
	add.s64 	%rd55, %rd2, %rd54;
	ld.global.u32 	%r100, [%rd55];
	add.s32 	%r101, %r100, %r93;
	max.s32 	%r102, %r91, %r92;
	add.s32 	%r103, %r102, -1;
	max.s32 	%r104, %r103, %r101;
	st.global.u32 	[%rd33+8], %r104;
	ld.global.u32 	%r105, [%rd35+12];
	ld.global.u32 	%r106, [%rd35+8];
	ld.global.s8 	%r107, [%rd11+-1];
	ld.global.s8 	%r108, [%rd37+3];
	mul.wide.s32 	%rd56, %r107, 4;
	add.s64 	%rd57, %rd3, %rd56;
	ld.global.u32 	%r109, [%rd57];
	mul.wide.s32 	%rd58, %r108, 4;
	add.s64 	%rd59, %rd3, %rd58;
	ld.global.u32 	%r110, [%rd59];
	shl.b32 	%r111, %r110, 2;
	add.s32 	%r112, %r111, %r109;
	mul.wide.s32 	%rd60, %r112, 4;
	add.s64 	%rd61, %rd2, %rd60;
	ld.global.u32 	%r113, [%rd61];
	add.s32 	%r114, %r113, %r106;
	max.s32 	%r115, %r104, %r105;
	add.s32 	%r116, %r115, -1;
	max.s32 	%r117, %r116, %r114;
	st.global.u32 	[%rd33+12], %r117;
	add.s32 	%r175, %r173, 4;
	add.s32 	%r118, %r173, 3;
	setp.ne.s32 	%p11, %r118, %r14;
	mov.u32 	%r173, %r175;
	@%p11 bra 	$L__BB0_21;
$L__BB0_22:
	setp.eq.s32 	%p12, %r11, 0;
	@%p12 bra 	$L__BB0_27;
	setp.eq.s32 	%p13, %r11, 1;
	@%p13 bra 	$L__BB0_25;
	mul.wide.s32 	%rd62, %r175, 4;
	add.s64 	%rd63, %rd101, %rd62;
	ld.global.u32 	%r119, [%rd63+-4];
	mul.wide.u32 	%rd64, %r175, 4;
	add.s64 	%rd65, %rd10, %rd64;
	ld.global.u32 	%r120, [%rd65];
	ld.global.u32 	%r121, [%rd65+-4];
	ld.global.s8 	%r122, [%rd11+-1];
	add.s32 	%r123, %r21, %r175;
	cvt.s64.s32 	%rd66, %r123;
	add.s64 	%rd67, %rd4, %rd66;
	ld.global.s8 	%r124, [%rd67];
	mul.wide.s32 	%rd68, %r122, 4;
	add.s64 	%rd69, %rd3, %rd68;
	ld.global.u32 	%r125, [%rd69];
	mul.wide.s32 	%rd70, %r124, 4;
	add.s64 	%rd71, %rd3, %rd70;
	ld.global.u32 	%r126, [%rd71];
	shl.b32 	%r127, %r126, 2;
	add.s32 	%r128, %r127, %r125;
	mul.wide.s32 	%rd72, %r128, 4;
	add.s64 	%rd73, %rd2, %rd72;
	ld.global.u32 	%r129, [%rd73];
	add.s32 	%r130, %r129, %r121;
	max.s32 	%r131, %r119, %r120;
	add.s32 	%r132, %r131, -1;
	max.s32 	%r133, %r132, %r130;
	st.global.u32 	[%rd63], %r133;
	ld.global.u32 	%r134, [%rd65+4];
	ld.global.u32 	%r135, [%rd65];
	ld.global.s8 	%r136, [%rd11+-1];
	ld.global.s8 	%r137, [%rd67+1];
	mul.wide.s32 	%rd74, %r136, 4;
	add.s64 	%rd75, %rd3, %rd74;
	ld.global.u32 	%r138, [%rd75];
	mul.wide.s32 	%rd76, %r137, 4;
	add.s64 	%rd77, %rd3, %rd76;
	ld.global.u32 	%r139, [%rd77];
	shl.b32 	%r140, %r139, 2;
	add.s32 	%r141, %r140, %r138;
	mul.wide.s32 	%rd78, %r141, 4;
	add.s64 	%rd79, %rd2, %rd78;
	ld.global.u32 	%r142, [%rd79];
	add.s32 	%r143, %r142, %r135;
	max.s32 	%r144, %r133, %r134;
	add.s32 	%r145, %r144, -1;
	max.s32 	%r146, %r145, %r143;
	st.global.u32 	[%rd63+4], %r146;
	add.s32 	%r175, %r175, 2;
$L__BB0_25:
	setp.eq.s32 	%p14, %r13, 0;
	@%p14 bra 	$L__BB0_27;
	mul.wide.s32 	%rd80, %r175, 4;
	add.s64 	%rd81, %rd101, %rd80;
	ld.global.u32 	%r147, [%rd81+-4];
	mul.wide.u32 	%rd82, %r175, 4;
	add.s64 	%rd83, %rd10, %rd82;
	ld.global.u32 	%r148, [%rd83];
	ld.global.u32 	%r149, [%rd83+-4];
	ld.global.s8 	%r150, [%rd11+-1];
	add.s32 	%r151, %r21, %r175;
	cvt.s64.s32 	%rd84, %r151;
	add.s64 	%rd85, %rd4, %rd84;
	ld.global.s8 	%r152, [%rd85];
	mul.wide.s32 	%rd86, %r150, 4;
	add.s64 	%rd87, %rd3, %rd86;
	ld.global.u32 	%r153, [%rd87];
	mul.wide.s32 	%rd88, %r152, 4;
	add.s64 	%rd89, %rd3, %rd88;
	ld.global.u32 	%r154, [%rd89];
	shl.b32 	%r155, %r154, 2;
	add.s32 	%r156, %r155, %r153;
	mul.wide.s32 	%rd90, %r156, 4;
	add.s64 	%rd91, %rd2, %rd90;
	ld.global.u32 	%r157, [%rd91];
	add.s32 	%r158, %r157, %r149;
	max.s32 	%r159, %r147, %r148;
	add.s32 	%r160, %r159, -1;
	max.s32 	%r161, %r160, %r158;
	st.global.u32 	[%rd81], %r161;
$L__BB0_27:
	add.s32 	%r172, %r24, 1;
	setp.ne.s32 	%p15, %r24, %r32;
	mov.u64 	%rd100, %rd10;
	@%p15 bra 	$L__BB0_19;
	mul.wide.s32 	%rd92, %r32, 4;
	add.s64 	%rd93, %rd101, %rd92;
	ld.global.u32 	%r162, [%rd93];
	mul.wide.s32 	%rd94, %r165, 4;
	add.s64 	%rd95, %rd1, %rd94;
	st.global.u32 	[%rd95], %r162;
	add.s32 	%r165, %r165, %r2;
	setp.lt.s32 	%p16, %r165, %r3;
	@%p16 bra 	$L__BB0_7;
$L__BB0_29:
	ret;

}


// ===== COMPILED SASS (sm_100) =====

	.target	sm_100

	.elftype	@"ET_EXEC"


//--------------------- .note.nv.tkinfo           --------------------------
	.section	.note.nv.tkinfo,"",@"SHT_NOTE"
	.sectionflags	@"SHF_NOTE_NV_TKINFO"
	.tkinfo
        /*0018*/ 	.word	0x00000002
        /*0030*/ 	.string	""
        /*0030*/ 	.string	"ptxas"
        /*0030*/ 	.string	"Cuda compilation tools, release 13.0, V13.0.88"
        /*0030*/ 	.string	"Build cuda_13.0.r13.0/compiler.36424714_0"
        /*0030*/ 	.string	"-arch sm_100 -m 64 "



//--------------------- .note.nv.cuinfo           --------------------------
	.section	.note.nv.cuinfo,"",@"SHT_NOTE"
	.sectionflags	@"SHF_NOTE_NV_CUINFO"
        /*0018*/ 	.short	0x0002
        /*001a*/ 	.short	0x0064
        /*001c*/ 	.short	0x0082
	.zero		2


//--------------------- .nv.info                  --------------------------
	.section	.nv.info,"",@"SHT_CUDA_INFO"
	.align	4


	//----- nvinfo : EIATTR_REGCOUNT
	.align		4
        /*0000*/ 	.byte	0x04, 0x2f
        /*0002*/ 	.short	(.L_1 - .L_0)
	.align		4
.L_0:
        /*0004*/ 	.word	index@(_Z11computeCostPcS_iiPiS0_S0_S0_)
        /*0008*/ 	.word	0x00000026


	//----- nvinfo : EIATTR_FRAME_SIZE
	.align		4
.L_1:
        /*000c*/ 	.byte	0x04, 0x11
        /*000e*/ 	.short	(.L_3 - .L_2)
	.align		4
.L_2:
        /*0010*/ 	.word	index@(_Z11computeCostPcS_iiPiS0_S0_S0_)
        /*0014*/ 	.word	0x00000000


	//----- nvinfo : EIATTR_MIN_STACK_SIZE
	.align		4
.L_3:
        /*0018*/ 	.byte	0x04, 0x12
        /*001a*/ 	.short	(.L_5 - .L_4)
	.align		4
.L_4:
        /*001c*/ 	.word	index@(_Z11computeCostPcS_iiPiS0_S0_S0_)
        /*0020*/ 	.word	0x00000000
.L_5:


//--------------------- .nv.compat                --------------------------
	.section	.nv.compat,"",@"SHT_CUDA_COMPAT_INFO"
	.align	4
        /*0000*/ 	.byte	0x02, 0x09, 0x00, 0x00, 0x02, 0x02, 0x01, 0x00, 0x02, 0x05, 0x05, 0x00, 0x03, 0x07, 0x01, 0x01
        /*0010*/ 	.byte	0x02, 0x03, 0x00, 0x00, 0x02, 0x06, 0x01, 0x00, 0x04, 0x0b, 0x08, 0x00, 0x09, 0x00, 0x00, 0x00
        /*0020*/ 	.byte	0x00, 0x00, 0x00, 0x00


//--------------------- .nv.info._Z11computeCostPcS_iiPiS0_S0_S0_ --------------------------
	.section	.nv.info._Z11computeCostPcS_iiPiS0_S0_S0_,"",@"SHT_CUDA_INFO"
	.sectionflags	@""
	.align	4


	//----- nvinfo : EIATTR_CUDA_API_VERSION
	.align		4
        /*0000*/ 	.byte	0x04, 0x37
        /*0002*/ 	.short	(.L_7 - .L_6)
.L_6:
        /*0004*/ 	.word	0x00000082


	//----- nvinfo : EIATTR_KPARAM_INFO
	.align		4
.L_7:
        /*0008*/ 	.byte	0x04, 0x17
        /*000a*/ 	.short	(.L_9 - .L_8)
.L_8:
        /*000c*/ 	.word	0x00000000
        /*0010*/ 	.short	0x0007
        /*0012*/ 	.short	0x0030
        /*0014*/ 	.byte	0x00, 0xf5, 0x21, 0x00


	//----- nvinfo : EIATTR_KPARAM_INFO
	.align		4
.L_9:
        /*0018*/ 	.byte	0x04, 0x17
        /*001a*/ 	.short	(.L_11 - .L_10)
.L_10:
        /*001c*/ 	.word	0x00000000
        /*0020*/ 	.short	0x0006
        /*0022*/ 	.short	0x0028
        /*0024*/ 	.byte	0x00, 0xf5, 0x21, 0x00


	//----- nvinfo : EIATTR_KPARAM_INFO
	.align		4
.L_11:
        /*0028*/ 	.byte	0x04, 0x17
        /*002a*/ 	.short	(.L_13 - .L_12)
.L_12:
        /*002c*/ 	.word	0x00000000
        /*0030*/ 	.short	0x0005
        /*0032*/ 	.short	0x0020
        /*0034*/ 	.byte	0x00, 0xf5, 0x21, 0x00


	//----- nvinfo : EIATTR_KPARAM_INFO
	.align		4
.L_13:
        /*0038*/ 	.byte	0x04, 0x17
        /*003a*/ 	.short	(.L_15 - .L_14)
.L_14:
        /*003c*/ 	.word	0x00000000
        /*0040*/ 	.short	0x0004
        /*0042*/ 	.short	0x0018
        /*0044*/ 	.byte	0x00, 0xf5, 0x21, 0x00


	//----- nvinfo : EIATTR_KPARAM_INFO
	.align		4
.L_15:
        /*0048*/ 	.byte	0x04, 0x17
        /*004a*/ 	.short	(.L_17 - .L_16)
.L_16:
        /*004c*/ 	.word	0x00000000
        /*0050*/ 	.short	0x0003
        /*0052*/ 	.short	0x0014
        /*0054*/ 	.byte	0x00, 0xf0, 0x11, 0x00


	//----- nvinfo : EIATTR_KPARAM_INFO
	.align		4
.L_17:
        /*0058*/ 	.byte	0x04, 0x17
        /*005a*/ 	.short	(.L_19 - .L_18)
.L_18:
        /*005c*/ 	.word	0x00000000
        /*0060*/ 	.short	0x0002
        /*0062*/ 	.short	0x0010
        /*0064*/ 	.byte	0x00, 0xf0, 0x11, 0x00


	//----- nvinfo : EIATTR_KPARAM_INFO
	.align		4
.L_19:
        /*0068*/ 	.byte	0x04, 0x17
        /*006a*/ 	.short	(.L_21 - .L_20)
.L_20:
        /*006c*/ 	.word	0x00000000
        /*0070*/ 	.short	0x0001
        /*0072*/ 	.short	0x0008
        /*0074*/ 	.byte	0x00, 0xf5, 0x21, 0x00


	//----- nvinfo : EIATTR_KPARAM_INFO
	.align		4
.L_21:
        /*0078*/ 	.byte	0x04, 0x17
        /*007a*/ 	.short	(.L_23 - .L_22)
.L_22:
        /*007c*/ 	.word	0x00000000
        /*0080*/ 	.short	0x0000
        /*0082*/ 	.short	0x0000
        /*0084*/ 	.byte	0x00, 0xf5, 0x21, 0x00


	//----- nvinfo : EIATTR_SPARSE_MMA_MASK
	.align		4
.L_23:
        /*0088*/ 	.byte	0x03, 0x50
        /*008a*/ 	.short	0x0000


	//----- nvinfo : EIATTR_MAXREG_COUNT
	.align		4
        /*008c*/ 	.byte	0x03, 0x1b
        /*008e*/ 	.short	0x00ff


	//----- nvinfo : EIATTR_MERCURY_ISA_VERSION
	.align		4
        /*0090*/ 	.byte	0x03, 0x5f
        /*0092*/ 	.short	0x0101


	//----- nvinfo : EIATTR_VRC_CTA_INIT_COUNT
	.align		4
        /*0094*/ 	.byte	0x02, 0x4a
	.zero		1
	.zero		1


	//----- nvinfo : EIATTR_EXIT_INSTR_OFFSETS
	.align		4
        /*0098*/ 	.byte	0x04, 0x1c
        /*009a*/ 	.short	(.L_25 - .L_24)


	//   ....[0]....
.L_24:
        /*009c*/ 	.word	0x000000b0


	//   ....[1]....
        /*00a0*/ 	.word	0x00000200


	//   ....[2]....
        /*00a4*/ 	.word	0x00000280


	//   ....[3]....
        /*00a8*/ 	.word	0x00001180


	//----- nvinfo : EIATTR_CRS_STACK_SIZE
	.align		4
.L_25:
        /*00ac*/ 	.byte	0x04, 0x1e
        /*00ae*/ 	.short	(.L_27 - .L_26)
.L_26:
        /*00b0*/ 	.word	0x00000000


	//----- nvinfo : EIATTR_CBANK_PARAM_SIZE
	.align		4
.L_27:
        /*00b4*/ 	.byte	0x03, 0x19
        /*00b6*/ 	.short	0x0038


	//----- nvinfo : EIATTR_PARAM_CBANK
	.align		4
        /*00b8*/ 	.byte	0x04, 0x0a
        /*00ba*/ 	.short	(.L_29 - .L_28)
	.align		4
.L_28:
        /*00bc*/ 	.word	index@(.nv.constant0._Z11computeCostPcS_iiPiS0_S0_S0_)
        /*00c0*/ 	.short	0x0380
        /*00c2*/ 	.short	0x0038


	//----- nvinfo : EIATTR_SW_WAR
	.align		4
.L_29:
        /*00c4*/ 	.byte	0x04, 0x36
        /*00c6*/ 	.short	(.L_31 - .L_30)
.L_30:
        /*00c8*/ 	.word	0x00000008
.L_31:


//--------------------- .nv.callgraph             --------------------------
	.section	.nv.callgraph,"",@"SHT_CUDA_CALLGRAPH"
	.align	4
	.sectionentsize	8
	.align		4
        /*0000*/ 	.word	0x00000000
	.align		4
        /*0004*/ 	.word	0xffffffff
	.align		4
        /*0008*/ 	.word	0x00000000
	.align		4
        /*000c*/ 	.word	0xfffffffe
	.align		4
        /*0010*/ 	.word	0x00000000
	.align		4
        /*0014*/ 	.word	0xfffffffd
	.align		4
        /*0018*/ 	.word	0x00000000
	.align		4
        /*001c*/ 	.word	0xfffffffc


//--------------------- .text._Z11computeCostPcS_iiPiS0_S0_S0_ --------------------------
	.section	.text._Z11computeCostPcS_iiPiS0_S0_S0_,"ax",@progbits
	.align	128
        .global         _Z11computeCostPcS_iiPiS0_S0_S0_
        .type           _Z11computeCostPcS_iiPiS0_S0_S0_,@function
        .size           _Z11computeCostPcS_iiPiS0_S0_S0_,(.L_x_14 - _Z11computeCostPcS_iiPiS0_S0_S0_)
        .other          _Z11computeCostPcS_iiPiS0_S0_S0_,@"STO_CUDA_ENTRY STV_DEFAULT"
_Z11computeCostPcS_iiPiS0_S0_S0_:
.text._Z11computeCostPcS_iiPiS0_S0_S0_:
[----:B------:R-:W-:Y:S01]  /*0000*/  LDC R1, c[0x0][0x37c] ;  /* 0x0000df00ff017b82 */ /* 0x000fe20000000800 */
[----:B------:R-:W0:Y:S01]  /*0010*/  S2R R0, SR_TID.X ;  /* 0x0000000000007919 */ /* 0x000e220000002100 */
[----:B------:R-:W1:Y:S06]  /*0020*/  LDCU UR4, c[0x0][0x360] ;  /* 0x00006c00ff0477ac */ /* 0x000e6c0008000800 */
[----:B------:R-:W0:Y:S01]  /*0030*/  S2UR UR7, SR_CTAID.X ;  /* 0x00000000000779c3 */ /* 0x000e220000002500 */
[----:B------:R-:W2:Y:S07]  /*0040*/  LDCU.64 UR8, c[0x0][0x390] ;  /* 0x00007200ff0877ac */ /* 0x000eae0008000a00 */
[----:B------:R-:W0:Y:S01]  /*0050*/  LDC R3, c[0x0][0x360] ;  /* 0x0000d800ff037b82 */ /* 0x000e220000000800 */
[----:B------:R-:W1:Y:S01]  /*0060*/  LDCU UR6, c[0x0][0x370] ;  /* 0x00006e00ff0677ac */ /* 0x000e620008000800 */
[----:B--2---:R-:W-:-:S02]  /*0070*/  UIADD3 UR5, UPT, UPT, UR9, -UR8, URZ ;  /* 0x8000000809057290 */ /* 0x004fc4000fffe0ff */
[----:B-1----:R-:W-:Y:S01]  /*0080*/  UIMAD UR4, UR4, UR6, URZ ;  /* 0x00000006040472a4 */ /* 0x002fe2000f8e02ff */
[----:B0-----:R-:W-:-:S05]  /*0090*/  IMAD R0, R3, UR7, R0 ;  /* 0x0000000703007c24 */ /* 0x001fca000f8e0200 */
[----:B------:R-:W-:-:S13]  /*00a0*/  ISETP.GE.AND P0, PT, R0, UR5, PT ;  /* 0x0000000500007c0c */ /* 0x000fda000bf06270 */
[----:B------:R-:W-:Y:S05]  /*00b0*/  @P0 EXIT ;  /* 0x000000000000094d */ /* 0x000fea0003800000 */
[----:B------:R-:W0:Y:S01]  /*00c0*/  LDC.64 R2, c[0x0][0x398] ;  /* 0x0000e600ff027b82 */ /* 0x000e220000000a00 */
[----:B------:R-:W-:Y:S01]  /*00d0*/  IMAD R4, R0, UR8, R0 ;  /* 0x0000000800047c24 */ /* 0x000fe2000f8e0200 */
[----:B------:R-:W-:Y:S02]  /*00e0*/  UISETP.GT.AND UP0, UPT, UR8, URZ, UPT ;  /* 0x000000ff0800728c */ /* 0x000fe4000bf04270 */
[----:B------:R-:W-:Y:S01]  /*00f0*/  IMAD.U32 R7, RZ, RZ, UR8 ;  /* 0x00000008ff077e24 */ /* 0x000fe2000f8e00ff */
[----:B------:R-:W1:Y:S01]  /*0100*/  LDCU.64 UR14, c[0x0][0x358] ;  /* 0x00006b00ff0e77ac */ /* 0x000e620008000a00 */
[----:B------:R-:W-:Y:S01]  /*0110*/  IMAD.SHL.U32 R5, R4, 0x2, RZ ;  /* 0x0000000204057824 */ /* 0x000fe200078e00ff */
[----:B------:R-:W-:-:S03]  /*0120*/  UIADD3 UR6, UPT, UPT, UR8, 0x1, URZ ;  /* 0x0000000108067890 */ /* 0x000fc6000fffe0ff */
[----:B0-----:R-:W-:-:S04]  /*0130*/  IMAD.WIDE R2, R5, 0x4, R2 ;  /* 0x0000000405027825 */ /* 0x001fc800078e0202 */
[----:B------:R-:W-:Y:S01]  /*0140*/  IMAD.WIDE R6, R7, 0x4, R2 ;  /* 0x0000000407067825 */ /* 0x000fe200078e0202 */
[----:B-1----:R-:W-:Y:S06]  /*0150*/  BRA.U UP0, `(.L_x_0) ;  /* 0x00000001004c7547 */ /* 0x002fec000b800000 */
[----:B------:R-:W0:Y:S01]  /*0160*/  LDC.64 R4, c[0x0][0x3a0] ;  /* 0x0000e800ff047b82 */ /* 0x000e220000000a00 */
[----:B------:R-:W-:-:S09]  /*0170*/  UISETP.GT.AND UP0, UPT, UR8, -0x1, UPT ;  /* 0xffffffff0800788c */ /* 0x000fd2000bf04270 */
[----:B------:R-:W-:Y:S05]  /*0180*/  BRA.U UP0, `(.L_x_1) ;  /* 0x0000000100207547 */ /* 0x000fea000b800000 */
[----:B------:R1:W5:Y:S01]  /*0190*/  LDG.E R7, desc[UR14][R6.64] ;  /* 0x0000000e06077981 */ /* 0x000362000c1e1900 */
[----:B0-----:R-:W0:Y:S02]  /*01a0*/  LDC.64 R4, c[0x0][0x3a0] ;  /* 0x0000e800ff047b82 */ /* 0x001e240000000a00 */
.L_x_2:
[C---:B0-----:R-:W-:Y:S01]  /*01b0*/  IMAD.WIDE R2, R0.reuse, 0x4, R4 ;  /* 0x0000000400027825 */ /* 0x041fe200078e0204 */
[----:B------:R-:W-:-:S04]  /*01c0*/  IADD3 R0, PT, PT, R0, UR4, RZ ;  /* 0x0000000400007c10 */ /* 0x000fc8000fffe0ff */
[----:B-----5:R2:W-:Y:S01]  /*01d0*/  STG.E desc[UR14][R2.64], R7 ;  /* 0x0000000702007986 */ /* 0x0205e2000c10190e */
[----:B------:R-:W-:-:S13]  /*01e0*/  ISETP.GE.AND P0, PT, R0, UR5, PT ;  /* 0x0000000500007c0c */ /* 0x000fda000bf06270 */
[----:B--2---:R-:W-:Y:S05]  /*01f0*/  @!P0 BRA `(.L_x_2) ;  /* 0xfffffffc00ec8947 */ /* 0x004fea000383ffff */
[----:B------:R-:W-:Y:S05]  /*0200*/  EXIT ;  /* 0x000000000000794d */ /* 0x000fea0003800000 */
.L_x_1:
[----:B-1----:R1:W-:Y:S04]  /*0210*/  STG.E desc[UR14][R2.64], RZ ;  /* 0x000000ff02007986 */ /* 0x0023e8000c10190e */
[----:B------:R-:W2:Y:S01]  /*0220*/  LDG.E R11, desc[UR14][R6.64] ;  /* 0x0000000e060b7981 */ /* 0x000ea2000c1e1900 */
[----:B0-----:R-:W-:-:S04]  /*0230*/  IMAD.WIDE R8, R0, 0x4, R4 ;  /* 0x0000000400087825 */ /* 0x001fc800078e0204 */
[----:B------:R-:W-:-:S05]  /*0240*/  VIADD R0, R0, UR4 ;  /* 0x0000000400007c36 */ /* 0x000fca0008000000 */
[----:B------:R-:W-:Y:S01]  /*0250*/  ISETP.GE.AND P0, PT, R0, UR5, PT ;  /* 0x0000000500007c0c */ /* 0x000fe2000bf06270 */
[----:B--2---:R1:W-:-:S12]  /*0260*/  STG.E desc[UR14][R8.64], R11 ;  /* 0x0000000b08007986 */ /* 0x0043d8000c10190e */
[----:B------:R-:W-:Y:S05]  /*0270*/  @!P0 BRA `(.L_x_1) ;  /* 0xfffffffc00e48947 */ /* 0x000fea000383ffff */
[----:B------:R-:W-:Y:S05]  /*0280*/  EXIT ;  /* 0x000000000000794d */ /* 0x000fea0003800000 */
.L_x_0:
[----:B------:R-:W-:Y:S01]  /*0290*/  IADD3 R20, P0, PT, R6, 0x4, RZ ;  /* 0x0000000406147810 */ /* 0x000fe20007f1e0ff */
[----:B------:R-:W-:Y:S02]  /*02a0*/  ULOP3.LUT UR9, UR6, 0x7, URZ, 0xc0, !UPT ;  /* 0x0000000706097892 */ /* 0x000fe4000f8ec0ff */
[----:B------:R-:W-:Y:S02]  /*02b0*/  ULOP3.LUT UR10, UR8, 0x3, URZ, 0xc0, !UPT ;  /* 0x00000003080a7892 */ /* 0x000fe4000f8ec0ff */
[----:B------:R-:W-:Y:S01]  /*02c0*/  IMAD.X R21, RZ, RZ, R7, P0 ;  /* 0x000000ffff157224 */ /* 0x000fe200000e0607 */
[----:B------:R-:W-:Y:S02]  /*02d0*/  ULOP3.LUT UR11, UR8, 0x1, URZ, 0xc0, !UPT ;  /* 0x00000001080b7892 */ /* 0x000fe4000f8ec0ff */
[----:B------:R-:W-:Y:S02]  /*02e0*/  ULOP3.LUT UR7, UR8, 0x7ffffffc, URZ, 0xc0, !UPT ;  /* 0x7ffffffc08077892 */ /* 0x000fe4000f8ec0ff */
[----:B------:R-:W-:-:S12]  /*02f0*/  ULOP3.LUT UR6, UR6, 0xfffffff8, URZ, 0xc0, !UPT ;  /* 0xfffffff806067892 */ /* 0x000fd8000f8ec0ff */
.L_x_12:
[----:B0-----:R-:W0:Y:S01]  /*0300*/  LDCU UR8, c[0x0][0x390] ;  /* 0x00007200ff0877ac */ /* 0x001e220008000800 */
[----:B------:R-:W-:Y:S01]  /*0310*/  HFMA2 R9, -RZ, RZ, 0, 0 ;  /* 0x00000000ff097431 */ /* 0x000fe200000001ff */
[----:B0-----:R-:W-:-:S09]  /*0320*/  UISETP.GE.U32.AND UP0, UPT, UR8, 0x7, UPT ;  /* 0x000000070800788c */ /* 0x001fd2000bf06070 */
[----:B-123--:R-:W-:Y:S05]  /*0330*/  BRA.U !UP0, `(.L_x_3) ;  /* 0x0000000108587547 */ /* 0x00efea000b800000 */
[----:B------:R-:W-:-:S07]  /*0340*/  IMAD.MOV.U32 R7, RZ, RZ, RZ ;  /* 0x000000ffff077224 */ /* 0x000fce00078e00ff */
.L_x_4:
[C---:B0-----:R-:W-:Y:S01]  /*0350*/  IADD3 R25, PT, PT, -R7.reuse, RZ, RZ ;  /* 0x000000ff07197210 */ /* 0x041fe20007ffe1ff */
[C---:B------:R-:W-:Y:S01]  /*0360*/  IMAD.WIDE.U32 R4, R7.reuse, 0x4, R2 ;  /* 0x0000000407047825 */ /* 0x040fe200078e0002 */
[----:B------:R-:W-:Y:S02]  /*0370*/  LOP3.LUT R9, RZ, R7, RZ, 0x33, !PT ;  /* 0x00000007ff097212 */ /* 0x000fe400078e33ff */
[C---:B------:R-:W-:Y:S02]  /*0380*/  IADD3 R11, PT, PT, -R7.reuse, -0x2, RZ ;  /* 0xfffffffe070b7810 */ /* 0x040fe40007ffe1ff */
[C---:B------:R-:W-:Y:S01]  /*0390*/  IADD3 R13, PT, PT, -R7.reuse, -0x3, RZ ;  /* 0xfffffffd070d7810 */ /* 0x040fe20007ffe1ff */
[----:B------:R0:W-:Y:S01]  /*03a0*/  STG.E desc[UR14][R4.64], R25 ;  /* 0x0000001904007986 */ /* 0x0001e2000c10190e */
[C---:B------:R-:W-:Y:S02]  /*03b0*/  IADD3 R15, PT, PT, -R7.reuse, -0x4, RZ ;  /* 0xfffffffc070f7810 */ /* 0x040fe40007ffe1ff */
[C---:B------:R-:W-:Y:S01]  /*03c0*/  IADD3 R17, PT, PT, -R7.reuse, -0x5, RZ ;  /* 0xfffffffb07117810 */ /* 0x040fe20007ffe1ff */
[----:B------:R0:W-:Y:S01]  /*03d0*/  STG.E desc[UR14][R4.64+0x4], R9 ;  /* 0x0000040904007986 */ /* 0x0001e2000c10190e */
[----:B------:R-:W-:-:S02]  /*03e0*/  IADD3 R19, PT, PT, -R7, -0x6, RZ ;  /* 0xfffffffa07137810 */ /* 0x000fc40007ffe1ff */
[C---:B------:R-:W-:Y:S01]  /*03f0*/  IADD3 R23, PT, PT, -R7.reuse, -0x7, RZ ;  /* 0xfffffff907177810 */ /* 0x040fe20007ffe1ff */
[----:B------:R0:W-:Y:S01]  /*0400*/  STG.E desc[UR14][R4.64+0x8], R11 ;  /* 0x0000080b04007986 */ /* 0x0001e2000c10190e */
[----:B------:R-:W-:-:S03]  /*0410*/  VIADD R7, R7, 0x8 ;  /* 0x0000000807077836 */ /* 0x000fc60000000000 */
[----:B------:R0:W-:Y:S02]  /*0420*/  STG.E desc[UR14][R4.64+0xc], R13 ;  /* 0x00000c0d04007986 */ /* 0x0001e4000c10190e */
[----:B------:R-:W-:Y:S02]  /*0430*/  ISETP.NE.AND P0, PT, R7, UR6, PT ;  /* 0x0000000607007c0c */ /* 0x000fe4000bf05270 */
[----:B------:R0:W-:Y:S04]  /*0440*/  STG.E desc[UR14][R4.64+0x10], R15 ;  /* 0x0000100f04007986 */ /* 0x0001e8000c10190e */
[----:B------:R0:W-:Y:S04]  /*0450*/  STG.E desc[UR14][R4.64+0x14], R17 ;  /* 0x0000141104007986 */ /* 0x0001e8000c10190e */
[----:B------:R0:W-:Y:S04]  /*0460*/  STG.E desc[UR14][R4.64+0x18], R19 ;  /* 0x0000181304007986 */ /* 0x0001e8000c10190e */
[----:B------:R0:W-:Y:S01]  /*0470*/  STG.E desc[UR14][R4.64+0x1c], R23 ;  /* 0x00001c1704007986 */ /* 0x0001e2000c10190e */
[----:B------:R-:W-:Y:S05]  /*0480*/  @P0 BRA `(.L_x_4) ;  /* 0xfffffffc00b00947 */ /* 0x000fea000383ffff */
[----:B0-----:R-:W-:-:S07]  /*0490*/  MOV R9, UR6 ;  /* 0x0000000600097c02 */ /* 0x001fce0008000f00 */
.L_x_3:
[----:B------:R-:W-:-:S09]  /*04a0*/  UISETP.NE.AND UP0, UPT, UR9, URZ, UPT ;  /* 0x000000ff0900728c */ /* 0x000fd2000bf05270 */
[----:B------:R-:W-:Y:S05]  /*04b0*/  BRA.U !UP0, `(.L_x_5) ;  /* 0x0000000108707547 */ /* 0x000fea000b800000 */
[----:B------:R-:W0:Y:S01]  /*04c0*/  LDCU UR8, c[0x0][0x390] ;  /* 0x00007200ff0877ac */ /* 0x000e220008000800 */
[----:B------:R-:W-:-:S04]  /*04d0*/  UIADD3 UR12, UPT, UPT, UR9, -0x1, URZ ;  /* 0xffffffff090c7890 */ /* 0x000fc8000fffe0ff */
[----:B------:R-:W-:Y:S02]  /*04e0*/  UISETP.GE.U32.AND UP0, UPT, UR12, 0x3, UPT ;  /* 0x000000030c00788c */ /* 0x000fe4000bf06070 */
[----:B0-----:R-:W-:-:S04]  /*04f0*/  UIADD3 UR8, UPT, UPT, UR8, 0x1, URZ ;  /* 0x0000000108087890 */ /* 0x001fc8000fffe0ff */
[----:B------:R-:W-:-:S03]  /*0500*/  ULOP3.LUT UP1, URZ, UR8, 0x3, URZ, 0xc0, !UPT ;  /* 0x0000000308ff7892 */ /* 0x000fc6000f82c0ff */
[----:B------:R-:W-:Y:S08]  /*0510*/  BRA.U !UP0, `(.L_x_6) ;  /* 0x0000000108287547 */ /* 0x000ff0000b800000 */
[----:B------:R-:W-:Y:S01]  /*0520*/  IMAD.MOV R15, RZ, RZ, -R9 ;  /* 0x000000ffff0f7224 */ /* 0x000fe200078e0a09 */
[----:B------:R-:W-:Y:S01]  /*0530*/  LOP3.LUT R7, RZ, R9, RZ, 0x33, !PT ;  /* 0x00000009ff077212 */ /* 0x000fe200078e33ff */
[C---:B------:R-:W-:Y:S01]  /*0540*/  IMAD.WIDE.U32 R4, R9.reuse, 0x4, R2 ;  /* 0x0000000409047825 */ /* 0x040fe200078e0002 */
[C---:B------:R-:W-:Y:S02]  /*0550*/  IADD3 R11, PT, PT, -R9.reuse, -0x2, RZ ;  /* 0xfffffffe090b7810 */ /* 0x040fe40007ffe1ff */
[C---:B------:R-:W-:Y:S02]  /*0560*/  IADD3 R13, PT, PT, -R9.reuse, -0x3, RZ ;  /* 0xfffffffd090d7810 */ /* 0x040fe40007ffe1ff */
[----:B------:R0:W-:Y:S01]  /*0570*/  STG.E desc[UR14][R4.64], R15 ;  /* 0x0000000f04007986 */ /* 0x0001e2000c10190e */
[----:B------:R-:W-:-:S03]  /*0580*/  IADD3 R9, PT, PT, R9, 0x4, RZ ;  /* 0x0000000409097810 */ /* 0x000fc60007ffe0ff */
[----:B------:R0:W-:Y:S04]  /*0590*/  STG.E desc[UR14][R4.64+0x4], R7 ;  /* 0x0000040704007986 */ /* 0x0001e8000c10190e */
[----:B------:R0:W-:Y:S04]  /*05a0*/  STG.E desc[UR14][R4.64+0x8], R11 ;  /* 0x0000080b04007986 */ /* 0x0001e8000c10190e */
[----:B------:R0:W-:Y:S02]  /*05b0*/  STG.E desc[UR14][R4.64+0xc], R13 ;  /* 0x00000c0d04007986 */ /* 0x0001e4000c10190e */
.L_x_6:
[----:B------:R-:W-:Y:S05]  /*05c0*/  BRA.U !UP1, `(.L_x_5) ;  /* 0x00000001092c7547 */ /* 0x000fea000b800000 */
[----:B------:R-:W-:Y:S02]  /*05d0*/  ISETP.NE.AND P0, PT, RZ, UR10, PT ;  /* 0x0000000aff007c0c */ /* 0x000fe4000bf05270 */
[----:B------:R-:W-:-:S11]  /*05e0*/  ISETP.NE.AND P1, PT, RZ, UR11, PT ;  /* 0x0000000bff007c0c */ /* 0x000fd6000bf25270 */
[----:B0-----:R-:W-:Y:S01]  /*05f0*/  @P0 IMAD.MOV R13, RZ, RZ, -R9 ;  /* 0x000000ffff0d0224 */ /* 0x001fe200078e0a09 */
[----:B------:R-:W-:Y:S01]  /*0600*/  @P0 LOP3.LUT R15, RZ, R9, RZ, 0x33, !PT ;  /* 0x00000009ff0f0212 */ /* 0x000fe200078e33ff */
[C---:B------:R-:W-:Y:S01]  /*0610*/  @P0 IMAD.WIDE.U32 R6, R9.reuse, 0x4, R2 ;  /* 0x0000000409060825 */ /* 0x040fe200078e0002 */
[----:B------:R-:W-:-:S04]  /*0620*/  @P0 IADD3 R9, PT, PT, R9, 0x2, RZ ;  /* 0x0000000209090810 */ /* 0x000fc80007ffe0ff */
[----:B------:R1:W-:Y:S01]  /*0630*/  @P0 STG.E desc[UR14][R6.64], R13 ;  /* 0x0000000d06000986 */ /* 0x0003e2000c10190e */
[----:B------:R-:W-:Y:S02]  /*0640*/  @!P1 IMAD.MOV R11, RZ, RZ, -R9 ;  /* 0x000000ffff0b9224 */ /* 0x000fe400078e0a09 */
[----:B------:R-:W-:Y:S01]  /*0650*/  @!P1 IMAD.WIDE.U32 R4, R9, 0x4, R2 ;  /* 0x0000000409049825 */ /* 0x000fe200078e0002 */
[----:B------:R1:W-:Y:S04]  /*0660*/  @P0 STG.E desc[UR14][R6.64+0x4], R15 ;  /* 0x0000040f06000986 */ /* 0x0003e8000c10190e */
[----:B------:R1:W-:Y:S02]  /*0670*/  @!P1 STG.E desc[UR14][R4.64], R11 ;  /* 0x0000000b04009986 */ /* 0x0003e4000c10190e */
.L_x_5:
[----:B------:R-:W-:Y:S01]  /*0680*/  IADD3 R22, PT, PT, R0, -0x1, RZ ;  /* 0xffffffff00167810 */ /* 0x000fe20007ffe0ff */
[----:B------:R-:W-:Y:S01]  /*0690*/  IMAD.MOV.U32 R23, RZ, RZ, 0x1 ;  /* 0x00000001ff177424 */ /* 0x000fe200078e00ff */
[----:B------:R-:W-:Y:S01]  /*06a0*/  MOV R8, R20 ;  /* 0x0000001400087202 */ /* 0x000fe20000000f00 */
[----:B------:R-:W-:Y:S01]  /*06b0*/  IMAD.MOV.U32 R9, RZ, RZ, R21 ;  /* 0x000000ffff097224 */ /* 0x000fe200078e0015 */
[----:B01----:R-:W-:Y:S01]  /*06c0*/  MOV R4, R2 ;  /* 0x0000000200047202 */ /* 0x003fe20000000f00 */
[----:B------:R-:W-:-:S07]  /*06d0*/  IMAD.MOV.U32 R5, RZ, RZ, R3 ;  /* 0x000000ffff057224 */ /* 0x000fce00078e0003 */
.L_x_11:
[----:B0-----:R-:W0:Y:S01]  /*06e0*/  LDC R25, c[0x0][0x390] ;  /* 0x0000e400ff197b82 */ /* 0x001e220000000800 */
[----:B-1----:R-:W1:Y:S01]  /*06f0*/  LDCU.64 UR12, c[0x0][0x380] ;  /* 0x00007000ff0c77ac */ /* 0x002e620008000a00 */
[C---:B------:R-:W-:Y:S01]  /*0700*/  IADD3 R13, PT, PT, -R23.reuse, RZ, RZ ;  /* 0x000000ff170d7210 */ /* 0x040fe20007ffe1ff */
[----:B--2---:R-:W-:Y:S01]  /*0710*/  IMAD.MOV.U32 R10, RZ, RZ, R8 ;  /* 0x000000ffff0a7224 */ /* 0x004fe200078e0008 */
[----:B------:R-:W-:Y:S01]  /*0720*/  MOV R11, R9 ;  /* 0x00000009000b7202 */ /* 0x000fe20000000f00 */
[----:B------:R-:W-:Y:S01]  /*0730*/  IMAD.MOV.U32 R8, RZ, RZ, R4 ;  /* 0x000000ffff087224 */ /* 0x000fe200078e0004 */
[----:B------:R-:W-:Y:S01]  /*0740*/  MOV R9, R5 ;  /* 0x0000000500097202 */ /* 0x000fe20000000f00 */
[----:B------:R-:W-:Y:S01]  /*0750*/  IMAD.MOV.U32 R27, RZ, RZ, 0x1 ;  /* 0x00000001ff1b7424 */ /* 0x000fe200078e00ff */
[----:B------:R-:W-:Y:S01]  /*0760*/  MOV R4, R10 ;  /* 0x0000000a00047202 */ /* 0x000fe20000000f00 */
[----:B------:R2:W-:Y:S01]  /*0770*/  STG.E desc[UR14][R10.64], R13 ;  /* 0x0000000d0a007986 */ /* 0x0005e2000c10190e */
[----:B------:R-:W-:Y:S01]  /*0780*/  IMAD.MOV.U32 R5, RZ, RZ, R11 ;  /* 0x000000ffff057224 */ /* 0x000fe200078e000b */
[----:B-1----:R-:W-:-:S04]  /*0790*/  IADD3 R6, P2, PT, R23, UR12, RZ ;  /* 0x0000000c17067c10 */ /* 0x002fc8000ff5e0ff */
[----:B------:R-:W-:Y:S02]  /*07a0*/  LEA.HI.X.SX32 R7, R23, UR13, 0x1, P2 ;  /* 0x0000000d17077c11 */ /* 0x000fe400090f0eff */
[----:B0-----:R-:W-:Y:S02]  /*07b0*/  ISETP.GE.U32.AND P1, PT, R25, 0x4, PT ;  /* 0x000000041900780c */ /* 0x001fe40003f26070 */
[C---:B------:R-:W-:Y:S02]  /*07c0*/  ISETP.NE.AND P0, PT, R23.reuse, R25, PT ;  /* 0x000000191700720c */ /* 0x040fe40003f05270 */
[----:B------:R-:W-:-:S09]  /*07d0*/  IADD3 R23, PT, PT, R23, 0x1, RZ ;  /* 0x0000000117177810 */ /* 0x000fd20007ffe0ff */
[----:B--2---:R-:W-:Y:S05]  /*07e0*/  @!P1 BRA `(.L_x_7) ;  /* 0x0000000400289947 */ /* 0x004fea0003800000 */
[----:B------:R-:W-:-:S07]  /*07f0*/  IMAD.MOV.U32 R27, RZ, RZ, 0x1 ;  /* 0x00000001ff1b7424 */ /* 0x000fce00078e00ff */
.L_x_8:
[----:B0-----:R-:W0:Y:S01]  /*0800*/  LDCU.64 UR12, c[0x0][0x388] ;  /* 0x00007100ff0c77ac */ /* 0x001e220008000a00 */
[----:B------:R-:W-:Y:S01]  /*0810*/  IADD3 R10, PT, PT, R22, R27, RZ ;  /* 0x0000001b160a7210 */ /* 0x000fe20007ffe0ff */
[----:B------:R-:W2:Y:S01]  /*0820*/  LDG.E.S8 R29, desc[UR14][R6.64+-0x1] ;  /* 0xffffff0e061d7981 */ /* 0x000ea2000c1e1300 */
[----:B------:R-:W2:Y:S08]  /*0830*/  LDC.64 R18, c[0x0][0x3b0] ;  /* 0x0000ec00ff127b82 */ /* 0x000eb00000000a00 */
[----:B------:R-:W1:Y:S01]  /*0840*/  LDC.64 R16, c[0x0][0x3a8] ;  /* 0x0000ea00ff107b82 */ /* 0x000e620000000a00 */
[----:B0-----:R-:W-:-:S04]  /*0850*/  IADD3 R14, P1, PT, R10, UR12, RZ ;  /* 0x0000000c0a0e7c10 */ /* 0x001fc8000ff3e0ff */
[----:B------:R-:W-:-:S05]  /*0860*/  LEA.HI.X.SX32 R15, R10, UR13, 0x1, P1 ;  /* 0x0000000d0a0f7c11 */ /* 0x000fca00088f0eff */
[----:B------:R-:W3:Y:S01]  /*0870*/  LDG.E.S8 R31, desc[UR14][R14.64] ;  /* 0x0000000e0e1f7981 */ /* 0x000ee2000c1e1300 */
[----:B--2---:R-:W-:-:S06]  /*0880*/  IMAD.WIDE R28, R29, 0x4, R18 ;  /* 0x000000041d1c7825 */ /* 0x004fcc00078e0212 */
[----:B------:R-:W2:Y:S01]  /*0890*/  LDG.E R28, desc[UR14][R28.64] ;  /* 0x0000000e1c1c7981 */ /* 0x000ea2000c1e1900 */
[----:B---3--:R-:W-:-:S06]  /*08a0*/  IMAD.WIDE R30, R31, 0x4, R18 ;  /* 0x000000041f1e7825 */ /* 0x008fcc00078e0212 */
[----:B------:R-:W2:Y:S01]  /*08b0*/  LDG.E R31, desc[UR14][R30.64] ;  /* 0x0000000e1e1f7981 */ /* 0x000ea2000c1e1900 */
[----:B------:R-:W-:-:S04]  /*08c0*/  IMAD.WIDE.U32 R12, R27, 0x4, R8 ;  /* 0x000000041b0c7825 */ /* 0x000fc800078e0008 */
[----:B------:R-:W-:Y:S01]  /*08d0*/  IMAD.WIDE R10, R27, 0x4, R4 ;  /* 0x000000041b0a7825 */ /* 0x000fe200078e0204 */
[----:B------:R-:W3:Y:S04]  /*08e0*/  LDG.E R35, desc[UR14][R12.64] ;  /* 0x0000000e0c237981 */ /* 0x000ee8000c1e1900 */
[----:B------:R-:W3:Y:S04]  /*08f0*/  LDG.E R24, desc[UR14][R10.64+-0x4] ;  /* 0xfffffc0e0a187981 */ /* 0x000ee8000c1e1900 */
[----:B------:R-:W4:Y:S01]  /*0900*/  LDG.E R26, desc[UR14][R12.64+-0x4] ;  /* 0xfffffc0e0c1a7981 */ /* 0x000f22000c1e1900 */
[----:B--2---:R-:W-:-:S04]  /*0910*/  IMAD R33, R31, 0x4, R28 ;  /* 0x000000041f217824 */ /* 0x004fc800078e021c */
[----:B-1----:R-:W-:-:S06]  /*0920*/  IMAD.WIDE R32, R33, 0x4, R16 ;  /* 0x0000000421207825 */ /* 0x002fcc00078e0210 */
[----:B------:R-:W4:Y:S01]  /*0930*/  LDG.E R33, desc[UR14][R32.64] ;  /* 0x0000000e20217981 */ /* 0x000f22000c1e1900 */
[----:B---3--:R-:W-:Y:S02]  /*0940*/  VIMNMX R35, PT, PT, R24, R35, !PT ;  /* 0x0000002318237248 */ /* 0x008fe40007fe0100 */
[----:B----4-:R-:W-:-:S04]  /*0950*/  IADD3 R26, PT, PT, R26, R33, RZ ;  /* 0x000000211a1a7210 */ /* 0x010fc80007ffe0ff */
[----:B------:R-:W-:-:S05]  /*0960*/  VIADDMNMX R35, R35, 0xffffffff, R26, !PT ;  /* 0xffffffff23237846 */ /* 0x000fca000780011a */
[----:B------:R0:W-:Y:S04]  /*0970*/  STG.E desc[UR14][R10.64], R35 ;  /* 0x000000230a007986 */ /* 0x0001e8000c10190e */
[----:B------:R-:W2:Y:S04]  /*0980*/  LDG.E.S8 R29, desc[UR14][R6.64+-0x1] ;  /* 0xffffff0e061d7981 */ /* 0x000ea8000c1e1300 */
[----:B------:R-:W3:Y:S04]  /*0990*/  LDG.E.S8 R31, desc[UR14][R14.64+0x1] ;  /* 0x0000010e0e1f7981 */ /* 0x000ee8000c1e1300 */
[----:B------:R-:W0:Y:S04]  /*09a0*/  LDG.E R24, desc[UR14][R12.64+0x4] ;  /* 0x0000040e0c187981 */ /* 0x000e28000c1e1900 */
[----:B------:R-:W4:Y:S01]  /*09b0*/  LDG.E R26, desc[UR14][R12.64] ;  /* 0x0000000e0c1a7981 */ /* 0x000f22000c1e1900 */
[----:B--2---:R-:W-:-:S04]  /*09c0*/  IMAD.WIDE R28, R29, 0x4, R18 ;  /* 0x000000041d1c7825 */ /* 0x004fc800078e0212 */
[----:B---3--:R-:W-:Y:S02]  /*09d0*/  IMAD.WIDE R30, R31, 0x4, R18 ;  /* 0x000000041f1e7825 */ /* 0x008fe400078e0212 */
[----:B------:R-:W2:Y:S04]  /*09e0*/  LDG.E R28, desc[UR14][R28.64] ;  /* 0x0000000e1c1c7981 */ /* 0x000ea8000c1e1900 */
[----:B------:R-:W2:Y:S02]  /*09f0*/  LDG.E R31, desc[UR14][R30.64] ;  /* 0x0000000e1e1f7981 */ /* 0x000ea4000c1e1900 */
[----:B--2---:R-:W-:-:S04]  /*0a00*/  IMAD R33, R31, 0x4, R28 ;  /* 0x000000041f217824 */ /* 0x004fc800078e021c */
[----:B------:R-:W-:-:S06]  /*0a10*/  IMAD.WIDE R32, R33, 0x4, R16 ;  /* 0x0000000421207825 */ /* 0x000fcc00078e0210 */
[----:B------:R-:W4:Y:S01]  /*0a20*/  LDG.E R33, desc[UR14][R32.64] ;  /* 0x0000000e20217981 */ /* 0x000f22000c1e1900 */
[----:B0-----:R-:W-:Y:S02]  /*0a30*/  VIMNMX R35, PT, PT, R35, R24, !PT ;  /* 0x0000001823237248 */ /* 0x001fe40007fe0100 */
        /* <DEDUP_REMOVED lines=29> */
[----:B0-----:R-:W-:Y:S01]  /*0c10*/  VIMNMX R35, PT, PT, R35, R24, !PT ;  /* 0x0000001823237248 */ /* 0x001fe20007fe0100 */
[----:B------:R-:W-:-:S05]  /*0c20*/  VIADD R14, R27, 0x3 ;  /* 0x000000031b0e7836 */ /* 0x000fca0000000000 */
[----:B------:R-:W-:Y:S02]  /*0c30*/  ISETP.NE.AND P1, PT, R14, UR7, PT ;  /* 0x000000070e007c0c */ /* 0x000fe4000bf25270 */
[----:B------:R-:W-:Y:S02]  /*0c40*/  IADD3 R27, PT, PT, R27, 0x4, RZ ;  /* 0x000000041b1b7810 */ /* 0x000fe40007ffe0ff */
[----:B----4-:R-:W-:-:S04]  /*0c50*/  IADD3 R26, PT, PT, R26, R17, RZ ;  /* 0x000000111a1a7210 */ /* 0x010fc80007ffe0ff */
[----:B------:R-:W-:-:S05]  /*0c60*/  VIADDMNMX R35, R35, 0xffffffff, R26, !PT ;  /* 0xffffffff23237846 */ /* 0x000fca000780011a */
[----:B------:R0:W-:Y:S01]  /*0c70*/  STG.E desc[UR14][R10.64+0xc], R35 ;  /* 0x00000c230a007986 */ /* 0x0001e2000c10190e */
[----:B------:R-:W-:Y:S05]  /*0c80*/  @P1 BRA `(.L_x_8) ;  /* 0xfffffff800dc1947 */ /* 0x000fea000383ffff */
.L_x_7:
[----:B------:R-:W-:-:S09]  /*0c90*/  UISETP.NE.AND UP0, UPT, UR10, URZ, UPT ;  /* 0x000000ff0a00728c */ /* 0x000fd2000bf05270 */
[----:B------:R-:W-:Y:S05]  /*0ca0*/  BRA.U !UP0, `(.L_x_9) ;  /* 0x0000000508107547 */ /* 0x000fea000b800000 */
[----:B------:R-:W-:Y:S02]  /*0cb0*/  UISETP.NE.AND UP0, UPT, UR10, 0x1, UPT ;  /* 0x000000010a00788c */ /* 0x000fe4000bf05270 */
[----:B------:R-:W-:-:S07]  /*0cc0*/  UISETP.NE.AND UP1, UPT, UR11, URZ, UPT ;  /* 0x000000ff0b00728c */ /* 0x000fce000bf25270 */
[----:B------:R-:W-:Y:S05]  /*0cd0*/  BRA.U !UP0, `(.L_x_10) ;  /* 0x0000000108a07547 */ /* 0x000fea000b800000 */
[----:B------:R-:W1:Y:S01]  /*0ce0*/  LDCU.64 UR12, c[0x0][0x388] ;  /* 0x00007100ff0c77ac */ /* 0x000e620008000a00 */
[----:B0-----:R-:W-:Y:S01]  /*0cf0*/  IMAD.IADD R10, R22, 0x1, R27 ;  /* 0x00000001160a7824 */ /* 0x001fe200078e021b */
[----:B------:R-:W2:Y:S01]  /*0d00*/  LDG.E.S8 R31, desc[UR14][R6.64+-0x1] ;  /* 0xffffff0e061f7981 */ /* 0x000ea2000c1e1300 */
[----:B------:R-:W2:Y:S08]  /*0d10*/  LDC.64 R16, c[0x0][0x3b0] ;  /* 0x0000ec00ff107b82 */ /* 0x000eb00000000a00 */
[----:B------:R-:W0:Y:S01]  /*0d20*/  LDC.64 R14, c[0x0][0x3a8] ;  /* 0x0000ea00ff0e7b82 */ /* 0x000e220000000a00 */
[----:B-1----:R-:W-:-:S04]  /*0d30*/  IADD3 R18, P1, PT, R10, UR12, RZ ;  /* 0x0000000c0a127c10 */ /* 0x002fc8000ff3e0ff */
        /* <DEDUP_REMOVED lines=9> */
[----:B------:R-:W4:Y:S04]  /*0dd0*/  LDG.E R35, desc[UR14][R12.64] ;  /* 0x0000000e0c237981 */ /* 0x000f28000c1e1900 */
[----:B------:R-:W4:Y:S01]  /*0de0*/  LDG.E R24, desc[UR14][R10.64+-0x4] ;  /* 0xfffffc0e0a187981 */ /* 0x000f22000c1e1900 */
[----:B--2---:R-:W-:-:S05]  /*0df0*/  LEA R29, R33, R30, 0x2 ;  /* 0x0000001e211d7211 */ /* 0x004fca00078e10ff */
[----:B0-----:R-:W-:-:S06]  /*0e00*/  IMAD.WIDE R28, R29, 0x4, R14 ;  /* 0x000000041d1c7825 */ /* 0x001fcc00078e020e */
[----:B------:R-:W3:Y:S01]  /*0e10*/  LDG.E R29, desc[UR14][R28.64] ;  /* 0x0000000e1c1d7981 */ /* 0x000ee2000c1e1900 */
[----:B----4-:R-:W-:Y:S01]  /*0e20*/  VIMNMX R35, PT, PT, R24, R35, !PT ;  /* 0x0000002318237248 */ /* 0x010fe20007fe0100 */
[----:B---3--:R-:W-:-:S05]  /*0e30*/  IMAD.IADD R26, R26, 0x1, R29 ;  /* 0x000000011a1a7824 */ /* 0x008fca00078e021d */
[----:B------:R-:W-:-:S05]  /*0e40*/  VIADDMNMX R33, R35, 0xffffffff, R26, !PT ;  /* 0xffffffff23217846 */ /* 0x000fca000780011a */
[----:B------:R0:W-:Y:S04]  /*0e50*/  STG.E desc[UR14][R10.64], R33 ;  /* 0x000000210a007986 */ /* 0x0001e8000c10190e */
[----:B------:R-:W2:Y:S04]  /*0e60*/  LDG.E.S8 R31, desc[UR14][R18.64+0x1] ;  /* 0x0000010e121f7981 */ /* 0x000ea8000c1e1300 */
[----:B------:R-:W3:Y:S04]  /*0e70*/  LDG.E.S8 R35, desc[UR14][R6.64+-0x1] ;  /* 0xffffff0e06237981 */ /* 0x000ee8000c1e1300 */
[----:B------:R-:W4:Y:S04]  /*0e80*/  LDG.E R26, desc[UR14][R12.64] ;  /* 0x0000000e0c1a7981 */ /* 0x000f28000c1e1900 */
[----:B------:R-:W0:Y:S01]  /*0e90*/  LDG.E R24, desc[UR14][R12.64+0x4] ;  /* 0x0000040e0c187981 */ /* 0x000e22000c1e1900 */
[----:B--2---:R-:W-:-:S04]  /*0ea0*/  IMAD.WIDE R30, R31, 0x4, R16 ;  /* 0x000000041f1e7825 */ /* 0x004fc800078e0210 */
[----:B---3--:R-:W-:Y:S02]  /*0eb0*/  IMAD.WIDE R16, R35, 0x4, R16 ;  /* 0x0000000423107825 */ /* 0x008fe400078e0210 */
[----:B------:R-:W2:Y:S04]  /*0ec0*/  LDG.E R31, desc[UR14][R30.64] ;  /* 0x0000000e1e1f7981 */ /* 0x000ea8000c1e1900 */
[----:B------:R-:W2:Y:S02]  /*0ed0*/  LDG.E R16, desc[UR14][R16.64] ;  /* 0x0000000e10107981 */ /* 0x000ea4000c1e1900 */
[----:B--2---:R-:W-:-:S05]  /*0ee0*/  LEA R29, R31, R16, 0x2 ;  /* 0x000000101f1d7211 */ /* 0x004fca00078e10ff */
[----:B------:R-:W-:-:S06]  /*0ef0*/  IMAD.WIDE R14, R29, 0x4, R14 ;  /* 0x000000041d0e7825 */ /* 0x000fcc00078e020e */
[----:B------:R-:W4:Y:S01]  /*0f00*/  LDG.E R15, desc[UR14][R14.64] ;  /* 0x0000000e0e0f7981 */ /* 0x000f22000c1e1900 */
[----:B0-----:R-:W-:Y:S02]  /*0f10*/  VIMNMX R33, PT, PT, R33, R24, !PT ;  /* 0x0000001821217248 */ /* 0x001fe40007fe0100 */
[----:B------:R-:W-:Y:S01]  /*0f20*/  IADD3 R27, PT, PT, R27, 0x2, RZ ;  /* 0x000000021b1b7810 */ /* 0x000fe20007ffe0ff */
[----:B----4-:R-:W-:-:S05]  /*0f30*/  IMAD.IADD R26, R26, 0x1, R15 ;  /* 0x000000011a1a7824 */ /* 0x010fca00078e020f */
[----:B------:R-:W-:-:S05]  /*0f40*/  VIADDMNMX R33, R33, 0xffffffff, R26, !PT ;  /* 0xffffffff21217846 */ /* 0x000fca000780011a */
[----:B------:R1:W-:Y:S02]  /*0f50*/  STG.E desc[UR14][R10.64+0x4], R33 ;  /* 0x000004210a007986 */ /* 0x0003e4000c10190e */
.L_x_10:
[----:B------:R-:W-:Y:S05]  /*0f60*/  BRA.U !UP1, `(.L_x_9) ;  /* 0x0000000109607547 */ /* 0x000fea000b800000 */
[----:B------:R-:W2:Y:S01]  /*0f70*/  LDCU.64 UR12, c[0x0][0x388] ;  /* 0x00007100ff0c77ac */ /* 0x000ea20008000a00 */
[----:B01----:R-:W-:Y:S01]  /*0f80*/  IMAD.IADD R10, R22, 0x1, R27 ;  /* 0x00000001160a7824 */ /* 0x003fe200078e021b */
[----:B------:R-:W3:Y:S01]  /*0f90*/  LDG.E.S8 R15, desc[UR14][R6.64+-0x1] ;  /* 0xffffff0e060f7981 */ /* 0x000ee2000c1e1300 */
[----:B------:R-:W3:Y:S08]  /*0fa0*/  LDC.64 R16, c[0x0][0x3b0] ;  /* 0x0000ec00ff107b82 */ /* 0x000ef00000000a00 */
[----:B------:R-:W0:Y:S01]  /*0fb0*/  LDC.64 R28, c[0x0][0x3a8] ;  /* 0x0000ea00ff1c7b82 */ /* 0x000e220000000a00 */
[----:B--2---:R-:W-:-:S04]  /*0fc0*/  IADD3 R18, P1, PT, R10, UR12, RZ ;  /* 0x0000000c0a127c10 */ /* 0x004fc8000ff3e0ff */
[----:B------:R-:W-:-:S06]  /*0fd0*/  LEA.HI.X.SX32 R19, R10, UR13, 0x1, P1 ;  /* 0x0000000d0a137c11 */ /* 0x000fcc00088f0eff */
[----:B------:R-:W2:Y:S01]  /*0fe0*/  LDG.E.S8 R19, desc[UR14][R18.64] ;  /* 0x0000000e12137981 */ /* 0x000ea2000c1e1300 */
[----:B---3--:R-:W-:-:S06]  /*0ff0*/  IMAD.WIDE R14, R15, 0x4, R16 ;  /* 0x000000040f0e7825 */ /* 0x008fcc00078e0210 */
[----:B------:R-:W3:Y:S01]  /*1000*/  LDG.E R14, desc[UR14][R14.64] ;  /* 0x0000000e0e0e7981 */ /* 0x000ee2000c1e1900 */
[----:B--2---:R-:W-:-:S06]  /*1010*/  IMAD.WIDE R16, R19, 0x4, R16 ;  /* 0x0000000413107825 */ /* 0x004fcc00078e0210 */
[----:B------:R-:W3:Y:S01]  /*1020*/  LDG.E R17, desc[UR14][R16.64] ;  /* 0x0000000e10117981 */ /* 0x000ee2000c1e1900 */
[----:B------:R-:W-:-:S04]  /*1030*/  IMAD.WIDE.U32 R12, R27, 0x4, R8 ;  /* 0x000000041b0c7825 */ /* 0x000fc800078e0008 */
[----:B------:R-:W-:Y:S01]  /*1040*/  IMAD.WIDE R10, R27, 0x4, R4 ;  /* 0x000000041b0a7825 */ /* 0x000fe200078e0204 */
[----:B------:R-:W2:Y:S04]  /*1050*/  LDG.E R24, desc[UR14][R12.64+-0x4] ;  /* 0xfffffc0e0c187981 */ /* 0x000ea8000c1e1900 */
[----:B------:R-:W4:Y:S04]  /*1060*/  LDG.E R19, desc[UR14][R12.64] ;  /* 0x0000000e0c137981 */ /* 0x000f28000c1e1900 */
[----:B------:R-:W4:Y:S01]  /*1070*/  LDG.E R18, desc[UR14][R10.64+-0x4] ;  /* 0xfffffc0e0a127981 */ /* 0x000f22000c1e1900 */
[----:B---3--:R-:W-:-:S05]  /*1080*/  LEA R31, R17, R14, 0x2 ;  /* 0x0000000e111f7211 */ /* 0x008fca00078e10ff */
[----:B0-----:R-:W-:-:S06]  /*1090*/  IMAD.WIDE R6, R31, 0x4, R28 ;  /* 0x000000041f067825 */ /* 0x001fcc00078e021c */
[----:B------:R-:W2:Y:S01]  /*10a0*/  LDG.E R7, desc[UR14][R6.64] ;  /* 0x0000000e06077981 */ /* 0x000ea2000c1e1900 */
[----:B----4-:R-:W-:Y:S01]  /*10b0*/  VIMNMX R19, PT, PT, R18, R19, !PT ;  /* 0x0000001312137248 */ /* 0x010fe20007fe0100 */
[----:B--2---:R-:W-:-:S05]  /*10c0*/  IMAD.IADD R24, R24, 0x1, R7 ;  /* 0x0000000118187824 */ /* 0x004fca00078e0207 */
[----:B------:R-:W-:-:S05]  /*10d0*/  VIADDMNMX R19, R19, 0xffffffff, R24, !PT ;  /* 0xffffffff13137846 */ /* 0x000fca0007800118 */
[----:B------:R2:W-:Y:S02]  /*10e0*/  STG.E desc[UR14][R10.64], R19 ;  /* 0x000000130a007986 */ /* 0x0005e4000c10190e */
.L_x_9:
[----:B------:R-:W-:Y:S05]  /*10f0*/  @P0 BRA `(.L_x_11) ;  /* 0xfffffff400780947 */ /* 0x000fea000383ffff */
[----:B------:R-:W-:Y:S01]  /*1100*/  IMAD.WIDE R4, R25, 0x4, R4 ;  /* 0x0000000419047825 */ /* 0x000fe200078e0204 */
[----:B------:R-:W3:Y:S05]  /*1110*/  LDC.64 R6, c[0x0][0x3a0] ;  /* 0x0000e800ff067b82 */ /* 0x000eea0000000a00 */
[----:B------:R-:W4:Y:S01]  /*1120*/  LDG.E R5, desc[UR14][R4.64] ;  /* 0x0000000e04057981 */ /* 0x000f22000c1e1900 */
[C---:B---3--:R-:W-:Y:S01]  /*1130*/  IMAD.WIDE R6, R0.reuse, 0x4, R6 ;  /* 0x0000000400067825 */ /* 0x048fe200078e0206 */
[----:B------:R-:W-:-:S04]  /*1140*/  IADD3 R0, PT, PT, R0, UR4, RZ ;  /* 0x0000000400007c10 */ /* 0x000fc8000fffe0ff */
[----:B------:R-:W-:Y:S01]  /*1150*/  ISETP.GE.AND P0, PT, R0, UR5, PT ;  /* 0x0000000500007c0c */ /* 0x000fe2000bf06270 */
[----:B----4-:R3:W-:-:S12]  /*1160*/  STG.E desc[UR14][R6.64], R5 ;  /* 0x0000000506007986 */ /* 0x0107d8000c10190e */
[----:B------:R-:W-:Y:S05]  /*1170*/  @!P0 BRA `(.L_x_12) ;  /* 0xfffffff000608947 */ /* 0x000fea000383ffff */
[----:B------:R-:W-:Y:S05]  /*1180*/  EXIT ;  /* 0x000000000000794d */ /* 0x000fea0003800000 */
.L_x_13:
[----:B------:R-:W-:-:S00]  /*1190*/  BRA `(.L_x_13) ;  /* 0xfffffffc00fc7947 */ /* 0x000fc0000383ffff */
[----:B------:R-:W-:-:S00]  /*11a0*/  NOP ;  /* 0x0000000000007918 */ /* 0x000fc00000000000 */
        /* <DEDUP_REMOVED lines=13> */
.L_x_14:


//--------------------- .nv.shared.reserved.0     --------------------------
	.section	.nv.shared.reserved.0,"aw",@nobits
	.weak		__nv_reservedSMEM_offset_0_alias
	.size		__nv_reservedSMEM_offset_0_alias, 0, 64
	.other		__nv_reservedSMEM_offset_0_alias,@"STO_CUDA_RESERVED_SHARED STV_DEFAULT"
__nv_reservedSMEM_offset_0_alias:
	.zero		0
	.zero		64


//--------------------- .nv.constant0._Z11computeCostPcS_iiPiS0_S0_S0_ --------------------------
	.section	.nv.constant0._Z11computeCostPcS_iiPiS0_S0_S0_,"a",@progbits
	.sectionflags	@""
	.align	4
.nv.constant0._Z11computeCostPcS_iiPiS0_S0_S0_:
	.zero		952


//--------------------- SYMBOLS --------------------------

	.type		.nv.reservedSmem.offset0,@object
	.size		.nv.reservedSmem.offset0,0x4
